	.headerflags	@"EF_CUDA_TEXMODE_UNIFIED EF_CUDA_64BIT_ADDRESS EF_CUDA_ACCELERATORS EF_CUDA_SM90 EF_CUDA_VIRTUAL_SM(EF_CUDA_SM90)"
	.elftype	@"ET_EXEC"


//--------------------- .nv.info                  --------------------------
	.section	.nv.info,"",@"SHT_CUDA_INFO"
	.align	4


	//----- nvinfo : EIATTR_REGCOUNT
	.align		4
        /*0000*/ 	.byte	0x04, 0x2f
        /*0002*/ 	.short	(.L_1 - .L_0)
	.align		4
.L_0:
        /*0004*/ 	.word	index@(triton_poi_fused_add_convolution_26)
        /*0008*/ 	.word	0x0000001a


	//----- nvinfo : EIATTR_MIN_STACK_SIZE
	.align		4
.L_1:
        /*000c*/ 	.byte	0x04, 0x12
        /*000e*/ 	.short	(.L_3 - .L_2)
	.align		4
.L_2:
        /*0010*/ 	.word	index@(triton_poi_fused_add_convolution_26)
        /*0014*/ 	.word	0x00000000


	//----- nvinfo : EIATTR_FRAME_SIZE
	.align		4
.L_3:
        /*0018*/ 	.byte	0x04, 0x11
        /*001a*/ 	.short	(.L_5 - .L_4)
	.align		4
.L_4:
        /*001c*/ 	.word	index@(triton_poi_fused_add_convolution_26)
        /*0020*/ 	.word	0x00000000


	//----- nvinfo : EIATTR_MIN_STACK_SIZE
	.align		4
.L_5:
        /*0024*/ 	.byte	0x04, 0x12
        /*0026*/ 	.short	(.L_7 - .L_6)
	.align		4
.L_6:
        /*0028*/ 	.word	index@(triton_poi_fused_add_convolution_26)
        /*002c*/ 	.word	0x00000000
.L_7:


//--------------------- .nv.info.triton_poi_fused_add_convolution_26 --------------------------
	.section	.nv.info.triton_poi_fused_add_convolution_26,"",@"SHT_CUDA_INFO"
	.sectionflags	@""
	.align	4


	//----- nvinfo : EIATTR_CUDA_API_VERSION
	.align		4
        /*0000*/ 	.byte	0x04, 0x37
        /*0002*/ 	.short	(.L_9 - .L_8)
.L_8:
        /*0004*/ 	.word	0x0000007c


	//----- nvinfo : EIATTR_KPARAM_INFO
	.align		4
.L_9:
        /*0008*/ 	.byte	0x04, 0x17
        /*000a*/ 	.short	(.L_11 - .L_10)
.L_10:
        /*000c*/ 	.word	0x00000000
        /*0010*/ 	.short	0x0004
        /*0012*/ 	.short	0x0020
        /*0014*/ 	.byte	0x00, 0xf0, 0x11, 0x00


	//----- nvinfo : EIATTR_KPARAM_INFO
	.align		4
.L_11:
        /*0018*/ 	.byte	0x04, 0x17
        /*001a*/ 	.short	(.L_13 - .L_12)
.L_12:
        /*001c*/ 	.word	0x00000000
        /*0020*/ 	.short	0x0003
        /*0022*/ 	.short	0x0018
        /*0024*/ 	.byte	0x00, 0xf4, 0x21, 0x00


	//----- nvinfo : EIATTR_KPARAM_INFO
	.align		4
.L_13:
        /*0028*/ 	.byte	0x04, 0x17
        /*002a*/ 	.short	(.L_15 - .L_14)
.L_14:
        /*002c*/ 	.word	0x00000000
        /*0030*/ 	.short	0x0002
        /*0032*/ 	.short	0x0010
        /*0034*/ 	.byte	0x00, 0xf4, 0x21, 0x00


	//----- nvinfo : EIATTR_KPARAM_INFO
	.align		4
.L_15:
        /*0038*/ 	.byte	0x04, 0x17
        /*003a*/ 	.short	(.L_17 - .L_16)
.L_16:
        /*003c*/ 	.word	0x00000000
        /*0040*/ 	.short	0x0001
        /*0042*/ 	.short	0x0008
        /*0044*/ 	.byte	0x00, 0xf4, 0x21, 0x00


	//----- nvinfo : EIATTR_KPARAM_INFO
	.align		4
.L_17:
        /*0048*/ 	.byte	0x04, 0x17
        /*004a*/ 	.short	(.L_19 - .L_18)
.L_18:
        /*004c*/ 	.word	0x00000000
        /*0050*/ 	.short	0x0000
        /*0052*/ 	.short	0x0000
        /*0054*/ 	.byte	0x00, 0xf4, 0x21, 0x00


	//----- nvinfo : EIATTR_SPARSE_MMA_MASK
	.align		4
.L_19:
        /*0058*/ 	.byte	0x03, 0x50
        /*005a*/ 	.short	0x0000


	//----- nvinfo : EIATTR_MAXREG_COUNT
	.align		4
        /*005c*/ 	.byte	0x03, 0x1b
        /*005e*/ 	.short	0x00ff


	//----- nvinfo : EIATTR_EXIT_INSTR_OFFSETS
	.align		4
        /*0060*/ 	.byte	0x04, 0x1c
        /*0062*/ 	.short	(.L_21 - .L_20)


	//   ....[0]....
.L_20:
        /*0064*/ 	.word	0x00000250


	//----- nvinfo : EIATTR_REQNTID
	.align		4
.L_21:
        /*0068*/ 	.byte	0x04, 0x10
        /*006a*/ 	.short	(.L_23 - .L_22)
.L_22:
        /*006c*/ 	.word	0x00000080
        /*0070*/ 	.word	0x00000001
        /*0074*/ 	.word	0x00000001


	//----- nvinfo : EIATTR_CBANK_PARAM_SIZE
	.align		4
.L_23:
        /*0078*/ 	.byte	0x03, 0x19
        /*007a*/ 	.short	0x0024


	//----- nvinfo : EIATTR_PARAM_CBANK
	.align		4
        /*007c*/ 	.byte	0x04, 0x0a
        /*007e*/ 	.short	(.L_25 - .L_24)
	.align		4
.L_24:
        /*0080*/ 	.word	index@(.nv.constant0.triton_poi_fused_add_convolution_26)
        /*0084*/ 	.short	0x0210
        /*0086*/ 	.short	0x0024


	//----- nvinfo : EIATTR_SW_WAR
	.align		4
.L_25:
        /*0088*/ 	.byte	0x04, 0x36
        /*008a*/ 	.short	(.L_27 - .L_26)
.L_26:
        /*008c*/ 	.word	0x00000008
.L_27:


//--------------------- .nv.callgraph             --------------------------
	.section	.nv.callgraph,"",@"SHT_CUDA_CALLGRAPH"
	.align	4
	.sectionentsize	8
	.align		4
        /*0000*/ 	.word	0x00000000
	.align		4
        /*0004*/ 	.word	0xffffffff
	.align		4
        /*0008*/ 	.word	0x00000000
	.align		4
        /*000c*/ 	.word	0xfffffffe
	.align		4
        /*0010*/ 	.word	0x00000000
	.align		4
        /*0014*/ 	.word	0xfffffffd
	.align		4
        /*0018*/ 	.word	0x00000000
	.align		4
        /*001c*/ 	.word	0xfffffffc


//--------------------- .text.triton_poi_fused_add_convolution_26 --------------------------
	.section	.text.triton_poi_fused_add_convolution_26,"ax",@progbits
	.align	128
        .global         triton_poi_fused_add_convolution_26
        .type           triton_poi_fused_add_convolution_26,@function
        .size           triton_poi_fused_add_convolution_26,(.L_x_1 - triton_poi_fused_add_convolution_26)
        .other          triton_poi_fused_add_convolution_26,@"STO_CUDA_ENTRY STV_DEFAULT"
triton_poi_fused_add_convolution_26:
.text.triton_poi_fused_add_convolution_26:
[----:B------:R-:W-:Y:S01]  /*0000*/  LDC R1, c[0x0][0x28] ;  /* 0x00000a00ff017b82 */ /* 0x000fe20000000800 */
[----:B------:R-:W1:Y:S07]  /*0010*/  S2R R0, SR_TID.X ;  /* 0x0000000000007919 */ /* 0x000e6e0000002100 */
[----:B------:R-:W2:Y:S01]  /*0020*/  LDC.64 R6, c[0x0][0x220] ;  /* 0x00008800ff067b82 */ /* 0x000ea20000000a00 */
[----:B------:R-:W-:Y:S01]  /*0030*/  ULDC.64 UR4, c[0x0][0x208] ;  /* 0x0000820000047ab9 */ /* 0x000fe20000000a00 */
[----:B------:R-:W3:Y:S06]  /*0040*/  S2R R9, SR_CTAID.X ;  /* 0x0000000000097919 */ /* 0x000eec0000002500 */
[----:B------:R-:W4:Y:S08]  /*0050*/  LDC.64 R16, c[0x0][0x228] ;  /* 0x00008a00ff107b82 */ /* 0x000f300000000a00 */
[----:B------:R-:W5:Y:S08]  /*0060*/  LDC.64 R4, c[0x0][0x218] ;  /* 0x00008600ff047b82 */ /* 0x000f700000000a00 */
[----:B------:R-:W4:Y:S01]  /*0070*/  LDC.64 R2, c[0x0][0x210] ;  /* 0x00008400ff027b82 */ /* 0x000f220000000a00 */
[----:B-1----:R-:W-:-:S04]  /*0080*/  SHF.L.U32 R0, R0, 0x2, RZ ;  /* 0x0000000200007819 */ /* 0x002fc800000006ff */
[----:B------:R-:W-:Y:S02]  /*0090*/  LOP3.LUT R0, R0, 0x1fc, RZ, 0xc0, !PT ;  /* 0x000001fc00007812 */ /* 0x000fe400078ec0ff */
[----:B---3--:R-:W-:Y:S02]  /*00a0*/  SHF.R.S32.HI R8, RZ, 0x16, R9 ;  /* 0x00000016ff087819 */ /* 0x008fe40000011409 */
[----:B------:R-:W-:Y:S02]  /*00b0*/  LEA R9, R9, R0, 0x9 ;  /* 0x0000000009097211 */ /* 0x000fe400078e48ff */
[----:B------:R-:W-:-:S03]  /*00c0*/  SGXT R0, R8, 0x1 ;  /* 0x000000010800781a */ /* 0x000fc60000000200 */
[----:B--2---:R-:W-:Y:S01]  /*00d0*/  IMAD.WIDE R6, R9, 0x4, R6 ;  /* 0x0000000409067825 */ /* 0x004fe200078e0206 */
[----:B------:R-:W-:-:S03]  /*00e0*/  LEA.HI R0, R0, R9, RZ, 0x8 ;  /* 0x0000000900007211 */ /* 0x000fc600078f40ff */
[----:B0---4-:R-:W-:Y:S01]  /*00f0*/  IMAD.WIDE R2, R9, 0x4, R2 ;  /* 0x0000000409027825 */ /* 0x011fe200078e0202 */
[----:B------:R-:W-:-:S04]  /*0100*/  LOP3.LUT R0, R0, 0xffffff00, RZ, 0xc0, !PT ;  /* 0xffffff0000007812 */ /* 0x000fc800078ec0ff */
[----:B------:R-:W-:Y:S02]  /*0110*/  IADD3 R13, R9, -R0, RZ ;  /* 0x80000000090d7210 */ /* 0x000fe40007ffe0ff */
[----:B------:R-:W2:Y:S03]  /*0120*/  LDG.E.128 R8, desc[UR4][R2.64] ;  /* 0x0000000402087981 */ /* 0x000ea6000c1e1d00 */
[----:B------:R-:W-:-:S04]  /*0130*/  IMAD.WIDE R16, R13, 0x4, R16 ;  /* 0x000000040d107825 */ /* 0x000fc800078e0210 */
[----:B-----5:R-:W-:Y:S02]  /*0140*/  IMAD.WIDE R12, R13, 0x4, R4 ;  /* 0x000000040d0c7825 */ /* 0x020fe400078e0204 */
[----:B------:R-:W3:Y:S04]  /*0150*/  LDG.E.128 R4, desc[UR4][R6.64] ;  /* 0x0000000406047981 */ /* 0x000ee8000c1e1d00 */
[----:B------:R-:W3:Y:S04]  /*0160*/  LDG.E.EL.128 R16, desc[UR4][R16.64] ;  /* 0x0000000410107981 */ /* 0x000ee8000c2e1d00 */
[----:B------:R-:W2:Y:S01]  /*0170*/  LDG.E.EL.128 R12, desc[UR4][R12.64] ;  /* 0x000000040c0c7981 */ /* 0x000ea2000c2e1d00 */
[----:B---3--:R-:W-:Y:S01]  /*0180*/  FADD R23, R6, R18 ;  /* 0x0000001206177221 */ /* 0x008fe20000000000 */
[----:B------:R-:W-:Y:S01]  /*0190*/  FADD R21, R4, R16 ;  /* 0x0000001004157221 */ /* 0x000fe20000000000 */
[----:B------:R-:W-:Y:S01]  /*01a0*/  FADD R0, R5, R17 ;  /* 0x0000001105007221 */ /* 0x000fe20000000000 */
[----:B------:R-:W-:Y:S01]  /*01b0*/  FADD R18, R7, R19 ;  /* 0x0000001307127221 */ /* 0x000fe20000000000 */
[----:B--2---:R-:W-:Y:S01]  /*01c0*/  FADD R4, R8, R12 ;  /* 0x0000000c08047221 */ /* 0x004fe20000000000 */
[----:B------:R-:W-:Y:S01]  /*01d0*/  FADD R5, R9, R13 ;  /* 0x0000000d09057221 */ /* 0x000fe20000000000 */
[----:B------:R-:W-:Y:S01]  /*01e0*/  FADD R10, R10, R14 ;  /* 0x0000000e0a0a7221 */ /* 0x000fe20000000000 */
[----:B------:R-:W-:Y:S01]  /*01f0*/  FADD R7, R11, R15 ;  /* 0x0000000f0b077221 */ /* 0x000fe20000000000 */
[----:B------:R-:W-:Y:S01]  /*0200*/  FADD R4, R4, R21 ;  /* 0x0000001504047221 */ /* 0x000fe20000000000 */
[----:B------:R-:W-:Y:S01]  /*0210*/  FADD R5, R5, R0 ;  /* 0x0000000005057221 */ /* 0x000fe20000000000 */
[----:B------:R-:W-:Y:S01]  /*0220*/  FADD R6, R10, R23 ;  /* 0x000000170a067221 */ /* 0x000fe20000000000 */
[----:B------:R-:W-:-:S05]  /*0230*/  FADD R7, R7, R18 ;  /* 0x0000001207077221 */ /* 0x000fca0000000000 */
[----:B------:R-:W-:Y:S01]  /*0240*/  STG.E.128 desc[UR4][R2.64], R4 ;  /* 0x0000000402007986 */ /* 0x000fe2000c101d04 */
[----:B------:R-:W-:Y:S05]  /*0250*/  EXIT ;  /* 0x000000000000794d */ /* 0x000fea0003800000 */
.L_x_0:
[----:B------:R-:W-:-:S00]  /*0260*/  BRA `(.L_x_0) ;  /* 0xfffffffc00fc7947 */ /* 0x000fc0000383ffff */
[----:B------:R-:W-:-:S00]  /*0270*/  NOP ;  /* 0x0000000000007918 */ /* 0x000fc00000000000 */
        /* <DEDUP_REMOVED lines=8> */
.L_x_1:


//--------------------- .nv.constant0.triton_poi_fused_add_convolution_26 --------------------------
	.section	.nv.constant0.triton_poi_fused_add_convolution_26,"a",@progbits
	.sectionflags	@""
	.align	4
.nv.constant0.triton_poi_fused_add_convolution_26:
	.zero		564
